//
// Generated by NVIDIA NVVM Compiler
//
// Compiler Build ID: CL-36424714
// Cuda compilation tools, release 13.0, V13.0.88
// Based on NVVM 20.0.0
//

.version 9.0
.target sm_100
.address_size 64

	// .globl	_Z26gpuReductionLessDivergencePfS_i
.extern .shared .align 16 .b8 sharedData[];

.visible .entry _Z26gpuReductionLessDivergencePfS_i(
	.param .u64 .ptr .align 1 _Z26gpuReductionLessDivergencePfS_i_param_0,
	.param .u64 .ptr .align 1 _Z26gpuReductionLessDivergencePfS_i_param_1,
	.param .u32 _Z26gpuReductionLessDivergencePfS_i_param_2
)
{
	.reg .pred 	%p<6>;
	.reg .b32 	%r<23>;
	.reg .b32 	%f<11>;
	.reg .b64 	%rd<11>;

	ld.param.u64 	%rd1, [_Z26gpuReductionLessDivergencePfS_i_param_0];
	ld.param.u64 	%rd2, [_Z26gpuReductionLessDivergencePfS_i_param_1];
	ld.param.u32 	%r8, [_Z26gpuReductionLessDivergencePfS_i_param_2];
	mov.u32 	%r1, %tid.x;
	mov.u32 	%r2, %ctaid.x;
	mov.u32 	%r3, %ntid.x;
	mul.lo.s32 	%r9, %r3, %r2;
	shl.b32 	%r10, %r9, 1;
	add.s32 	%r4, %r10, %r1;
	setp.ge.s32 	%p1, %r4, %r8;
	mov.f32 	%f10, 0f00000000;
	@%p1 bra 	$L__BB0_2;
	cvta.to.global.u64 	%rd3, %rd1;
	mul.wide.s32 	%rd4, %r4, 4;
	add.s64 	%rd5, %rd3, %rd4;
	ld.global.f32 	%f4, [%rd5];
	add.s32 	%r11, %r4, %r3;
	mul.wide.u32 	%rd6, %r11, 4;
	add.s64 	%rd7, %rd3, %rd6;
	ld.global.f32 	%f5, [%rd7];
	add.f32 	%f10, %f4, %f5;
$L__BB0_2:
	shl.b32 	%r12, %r1, 2;
	mov.u32 	%r13, sharedData;
	add.s32 	%r14, %r13, %r12;
	st.shared.f32 	[%r14], %f10;
	bar.sync 	0;
	setp.lt.u32 	%p2, %r3, 2;
	@%p2 bra 	$L__BB0_7;
	mov.b32 	%r22, 1;
$L__BB0_4:
	shl.b32 	%r6, %r22, 1;
	mul.lo.s32 	%r7, %r6, %r1;
	setp.ge.u32 	%p3, %r7, %r3;
	@%p3 bra 	$L__BB0_6;
	add.s32 	%r16, %r7, %r22;
	shl.b32 	%r17, %r16, 2;
	add.s32 	%r19, %r13, %r17;
	ld.shared.f32 	%f6, [%r19];
	shl.b32 	%r20, %r7, 2;
	add.s32 	%r21, %r13, %r20;
	ld.shared.f32 	%f7, [%r21];
	add.f32 	%f8, %f6, %f7;
	st.shared.f32 	[%r21], %f8;
$L__BB0_6:
	bar.sync 	0;
	setp.lt.u32 	%p4, %r6, %r3;
	mov.u32 	%r22, %r6;
	@%p4 bra 	$L__BB0_4;
$L__BB0_7:
	setp.ne.s32 	%p5, %r1, 0;
	@%p5 bra 	$L__BB0_9;
	ld.shared.f32 	%f9, [sharedData];
	cvta.to.global.u64 	%rd8, %rd2;
	mul.wide.u32 	%rd9, %r2, 4;
	add.s64 	%rd10, %rd8, %rd9;
	st.global.f32 	[%rd10], %f9;
$L__BB0_9:
	ret;

}


// ===== COMPILED SASS (sm_100) =====

	.target	sm_100

	.elftype	@"ET_EXEC"


//--------------------- .note.nv.tkinfo           --------------------------
	.section	.note.nv.tkinfo,"",@"SHT_NOTE"
	.sectionflags	@"SHF_NOTE_NV_TKINFO"
	.tkinfo
        /*0018*/ 	.word	0x00000002
        /*0030*/ 	.string	""
        /*0030*/ 	.string	"ptxas"
        /*0030*/ 	.string	"Cuda compilation tools, release 13.0, V13.0.88"
        /*0030*/ 	.string	"Build cuda_13.0.r13.0/compiler.36424714_0"
        /*0030*/ 	.string	"-arch sm_100 -m 64 "



//--------------------- .note.nv.cuinfo           --------------------------
	.section	.note.nv.cuinfo,"",@"SHT_NOTE"
	.sectionflags	@"SHF_NOTE_NV_CUINFO"
        /*0018*/ 	.short	0x0002
        /*001a*/ 	.short	0x0064
        /*001c*/ 	.short	0x0082
	.zero		2


//--------------------- .nv.info                  --------------------------
	.section	.nv.info,"",@"SHT_CUDA_INFO"
	.align	4


	//----- nvinfo : EIATTR_REGCOUNT
	.align		4
        /*0000*/ 	.byte	0x04, 0x2f
        /*0002*/ 	.short	(.L_1 - .L_0)
	.align		4
.L_0:
        /*0004*/ 	.word	index@(_Z26gpuReductionLessDivergencePfS_i)
        /*0008*/ 	.word	0x0000000e


	//----- nvinfo : EIATTR_FRAME_SIZE
	.align		4
.L_1:
        /*000c*/ 	.byte	0x04, 0x11
        /*000e*/ 	.short	(.L_3 - .L_2)
	.align		4
.L_2:
        /*0010*/ 	.word	index@(_Z26gpuReductionLessDivergencePfS_i)
        /*0014*/ 	.word	0x00000000


	//----- nvinfo : EIATTR_MIN_STACK_SIZE
	.align		4
.L_3:
        /*0018*/ 	.byte	0x04, 0x12
        /*001a*/ 	.short	(.L_5 - .L_4)
	.align		4
.L_4:
        /*001c*/ 	.word	index@(_Z26gpuReductionLessDivergencePfS_i)
        /*0020*/ 	.word	0x00000000
.L_5:


//--------------------- .nv.compat                --------------------------
	.section	.nv.compat,"",@"SHT_CUDA_COMPAT_INFO"
	.align	4
        /*0000*/ 	.byte	0x02, 0x09, 0x00, 0x00, 0x02, 0x02, 0x01, 0x00, 0x02, 0x05, 0x05, 0x00, 0x03, 0x07, 0x01, 0x01
        /*0010*/ 	.byte	0x02, 0x03, 0x00, 0x00, 0x02, 0x06, 0x01, 0x00, 0x04, 0x0b, 0x08, 0x00, 0x09, 0x00, 0x00, 0x00
        /*0020*/ 	.byte	0x00, 0x00, 0x00, 0x00


//--------------------- .nv.info._Z26gpuReductionLessDivergencePfS_i --------------------------
	.section	.nv.info._Z26gpuReductionLessDivergencePfS_i,"",@"SHT_CUDA_INFO"
	.sectionflags	@""
	.align	4


	//----- nvinfo : EIATTR_CUDA_API_VERSION
	.align		4
        /*0000*/ 	.byte	0x04, 0x37
        /*0002*/ 	.short	(.L_7 - .L_6)
.L_6:
        /*0004*/ 	.word	0x00000082


	//----- nvinfo : EIATTR_KPARAM_INFO
	.align		4
.L_7:
        /*0008*/ 	.byte	0x04, 0x17
        /*000a*/ 	.short	(.L_9 - .L_8)
.L_8:
        /*000c*/ 	.word	0x00000000
        /*0010*/ 	.short	0x0002
        /*0012*/ 	.short	0x0010
        /*0014*/ 	.byte	0x00, 0xf0, 0x11, 0x00


	//----- nvinfo : EIATTR_KPARAM_INFO
	.align		4
.L_9:
        /*0018*/ 	.byte	0x04, 0x17
        /*001a*/ 	.short	(.L_11 - .L_10)
.L_10:
        /*001c*/ 	.word	0x00000000
        /*0020*/ 	.short	0x0001
        /*0022*/ 	.short	0x0008
        /*0024*/ 	.byte	0x00, 0xf5, 0x21, 0x00


	//----- nvinfo : EIATTR_KPARAM_INFO
	.align		4
.L_11:
        /*0028*/ 	.byte	0x04, 0x17
        /*002a*/ 	.short	(.L_13 - .L_12)
.L_12:
        /*002c*/ 	.word	0x00000000
        /*0030*/ 	.short	0x0000
        /*0032*/ 	.short	0x0000
        /*0034*/ 	.byte	0x00, 0xf5, 0x21, 0x00


	//----- nvinfo : EIATTR_SPARSE_MMA_MASK
	.align		4
.L_13:
        /*0038*/ 	.byte	0x03, 0x50
        /*003a*/ 	.short	0x0000


	//----- nvinfo : EIATTR_MAXREG_COUNT
	.align		4
        /*003c*/ 	.byte	0x03, 0x1b
        /*003e*/ 	.short	0x00ff


	//----- nvinfo : EIATTR_NUM_BARRIERS
	.align		4
        /*0040*/ 	.byte	0x02, 0x4c
        /*0042*/ 	.byte	0x01
	.zero		1


	//----- nvinfo : EIATTR_MERCURY_ISA_VERSION
	.align		4
        /*0044*/ 	.byte	0x03, 0x5f
        /*0046*/ 	.short	0x0101


	//----- nvinfo : EIATTR_VRC_CTA_INIT_COUNT
	.align		4
        /*0048*/ 	.byte	0x02, 0x4a
	.zero		1
	.zero		1


	//----- nvinfo : EIATTR_EXIT_INSTR_OFFSETS
	.align		4
        /*004c*/ 	.byte	0x04, 0x1c
        /*004e*/ 	.short	(.L_15 - .L_14)


	//   ....[0]....
.L_14:
        /*0050*/ 	.word	0x00000290


	//   ....[1]....
        /*0054*/ 	.word	0x00000310


	//----- nvinfo : EIATTR_CBANK_PARAM_SIZE
	.align		4
.L_15:
        /*0058*/ 	.byte	0x03, 0x19
        /*005a*/ 	.short	0x0014


	//----- nvinfo : EIATTR_PARAM_CBANK
	.align		4
        /*005c*/ 	.byte	0x04, 0x0a
        /*005e*/ 	.short	(.L_17 - .L_16)
	.align		4
.L_16:
        /*0060*/ 	.word	index@(.nv.constant0._Z26gpuReductionLessDivergencePfS_i)
        /*0064*/ 	.short	0x0380
        /*0066*/ 	.short	0x0014


	//----- nvinfo : EIATTR_SW_WAR
	.align		4
.L_17:
        /*0068*/ 	.byte	0x04, 0x36
        /*006a*/ 	.short	(.L_19 - .L_18)
.L_18:
        /*006c*/ 	.word	0x00000008
.L_19:


//--------------------- .nv.callgraph             --------------------------
	.section	.nv.callgraph,"",@"SHT_CUDA_CALLGRAPH"
	.align	4
	.sectionentsize	8
	.align		4
        /*0000*/ 	.word	0x00000000
	.align		4
        /*0004*/ 	.word	0xffffffff
	.align		4
        /*0008*/ 	.word	0x00000000
	.align		4
        /*000c*/ 	.word	0xfffffffe
	.align		4
        /*0010*/ 	.word	0x00000000
	.align		4
        /*0014*/ 	.word	0xfffffffd
	.align		4
        /*0018*/ 	.word	0x00000000
	.align		4
        /*001c*/ 	.word	0xfffffffc


//--------------------- .text._Z26gpuReductionLessDivergencePfS_i --------------------------
	.section	.text._Z26gpuReductionLessDivergencePfS_i,"ax",@progbits
	.align	128
        .global         _Z26gpuReductionLessDivergencePfS_i
        .type           _Z26gpuReductionLessDivergencePfS_i,@function
        .size           _Z26gpuReductionLessDivergencePfS_i,(.L_x_3 - _Z26gpuReductionLessDivergencePfS_i)
        .other          _Z26gpuReductionLessDivergencePfS_i,@"STO_CUDA_ENTRY STV_DEFAULT"
_Z26gpuReductionLessDivergencePfS_i:
.text._Z26gpuReductionLessDivergencePfS_i:
[----:B------:R-:W-:Y:S01]  /*0000*/  LDC R1, c[0x0][0x37c] ;  /* 0x0000df00ff017b82 */ /* 0x000fe20000000800 */
[----:B------:R-:W0:Y:S01]  /*0010*/  S2R R11, SR_CTAID.X ;  /* 0x00000000000b7919 */ /* 0x000e220000002500 */
[----:B------:R-:W0:Y:S01]  /*0020*/  LDCU UR7, c[0x0][0x360] ;  /* 0x00006c00ff0777ac */ /* 0x000e220008000800 */
[----:B------:R-:W1:Y:S01]  /*0030*/  S2R R9, SR_TID.X ;  /* 0x0000000000097919 */ /* 0x000e620000002100 */
[----:B------:R-:W2:Y:S01]  /*0040*/  LDCU UR4, c[0x0][0x390] ;  /* 0x00007200ff0477ac */ /* 0x000ea20008000800 */
[----:B------:R-:W3:Y:S01]  /*0050*/  LDCU.64 UR8, c[0x0][0x358] ;  /* 0x00006b00ff0877ac */ /* 0x000ee20008000a00 */
[----:B0-----:R-:W-:-:S05]  /*0060*/  IMAD R0, R11, UR7, RZ ;  /* 0x000000070b007c24 */ /* 0x001fca000f8e02ff */
[----:B-1----:R-:W-:-:S04]  /*0070*/  LEA R3, R0, R9, 0x1 ;  /* 0x0000000900037211 */ /* 0x002fc800078e08ff */
[----:B--2---:R-:W-:-:S13]  /*0080*/  ISETP.GE.AND P1, PT, R3, UR4, PT ;  /* 0x0000000403007c0c */ /* 0x004fda000bf26270 */
[----:B------:R-:W0:Y:S01]  /*0090*/  @!P1 LDC.64 R4, c[0x0][0x380] ;  /* 0x0000e000ff049b82 */ /* 0x000e220000000a00 */
[C---:B------:R-:W-:Y:S01]  /*00a0*/  @!P1 IADD3 R7, PT, PT, R3.reuse, UR7, RZ ;  /* 0x0000000703079c10 */ /* 0x040fe2000fffe0ff */
[----:B0-----:R-:W-:-:S04]  /*00b0*/  @!P1 IMAD.WIDE R2, R3, 0x4, R4 ;  /* 0x0000000403029825 */ /* 0x001fc800078e0204 */
[----:B------:R-:W-:Y:S02]  /*00c0*/  @!P1 IMAD.WIDE.U32 R4, R7, 0x4, R4 ;  /* 0x0000000407049825 */ /* 0x000fe400078e0004 */
[----:B---3--:R-:W2:Y:S04]  /*00d0*/  @!P1 LDG.E R2, desc[UR8][R2.64] ;  /* 0x0000000802029981 */ /* 0x008ea8000c1e1900 */
[----:B------:R-:W2:Y:S01]  /*00e0*/  @!P1 LDG.E R5, desc[UR8][R4.64] ;  /* 0x0000000804059981 */ /* 0x000ea2000c1e1900 */
[----:B------:R-:W0:Y:S01]  /*00f0*/  S2UR UR5, SR_CgaCtaId ;  /* 0x00000000000579c3 */ /* 0x000e220000008800 */
[----:B------:R-:W-:Y:S01]  /*0100*/  UMOV UR4, 0x400 ;  /* 0x0000040000047882 */ /* 0x000fe20000000000 */
[----:B------:R-:W-:Y:S01]  /*0110*/  HFMA2 R0, -RZ, RZ, 0, 0 ;  /* 0x00000000ff007431 */ /* 0x000fe200000001ff */
[----:B------:R-:W-:Y:S01]  /*0120*/  UISETP.GE.U32.AND UP0, UPT, UR7, 0x2, UPT ;  /* 0x000000020700788c */ /* 0x000fe2000bf06070 */
[----:B------:R-:W-:Y:S01]  /*0130*/  ISETP.NE.AND P0, PT, R9, RZ, PT ;  /* 0x000000ff0900720c */ /* 0x000fe20003f05270 */
[----:B0-----:R-:W-:-:S06]  /*0140*/  ULEA UR4, UR5, UR4, 0x18 ;  /* 0x0000000405047291 */ /* 0x001fcc000f8ec0ff */
[----:B------:R-:W-:Y:S01]  /*0150*/  LEA R7, R9, UR4, 0x2 ;  /* 0x0000000409077c11 */ /* 0x000fe2000f8e10ff */
[----:B--2---:R-:W-:-:S05]  /*0160*/  @!P1 FADD R0, R2, R5 ;  /* 0x0000000502009221 */ /* 0x004fca0000000000 */
[----:B------:R0:W-:Y:S01]  /*0170*/  STS [R7], R0 ;  /* 0x0000000007007388 */ /* 0x0001e20000000800 */
[----:B------:R-:W-:Y:S06]  /*0180*/  BAR.SYNC.DEFER_BLOCKING 0x0 ;  /* 0x0000000000007b1d */ /* 0x000fec0000010000 */
[----:B------:R-:W-:Y:S05]  /*0190*/  BRA.U !UP0, `(.L_x_0) ;  /* 0x00000001083c7547 */ /* 0x000fea000b800000 */
[----:B------:R-:W-:-:S05]  /*01a0*/  UMOV UR5, 0x1 ;  /* 0x0000000100057882 */ /* 0x000fca0000000000 */
.L_x_1:
[----:B------:R-:W-:-:S04]  /*01b0*/  USHF.L.U32 UR6, UR5, 0x1, URZ ;  /* 0x0000000105067899 */ /* 0x000fc800080006ff */
[----:B------:R-:W-:Y:S02]  /*01c0*/  UISETP.GE.U32.AND UP0, UPT, UR6, UR7, UPT ;  /* 0x000000070600728c */ /* 0x000fe4000bf06070 */
[----:B-1----:R-:W-:-:S05]  /*01d0*/  IMAD R2, R9, UR6, RZ ;  /* 0x0000000609027c24 */ /* 0x002fca000f8e02ff */
[----:B------:R-:W-:-:S13]  /*01e0*/  ISETP.GE.U32.AND P1, PT, R2, UR7, PT ;  /* 0x0000000702007c0c */ /* 0x000fda000bf26070 */
[C---:B0-----:R-:W-:Y:S01]  /*01f0*/  @!P1 IADD3 R0, PT, PT, R2.reuse, UR5, RZ ;  /* 0x0000000502009c10 */ /* 0x041fe2000fffe0ff */
[----:B------:R-:W-:Y:S01]  /*0200*/  UMOV UR5, UR6 ;  /* 0x0000000600057c82 */ /* 0x000fe20008000000 */
[----:B------:R-:W-:Y:S02]  /*0210*/  @!P1 LEA R2, R2, UR4, 0x2 ;  /* 0x0000000402029c11 */ /* 0x000fe4000f8e10ff */
[----:B------:R-:W-:-:S03]  /*0220*/  @!P1 LEA R0, R0, UR4, 0x2 ;  /* 0x0000000400009c11 */ /* 0x000fc6000f8e10ff */
[----:B------:R-:W-:Y:S04]  /*0230*/  @!P1 LDS R3, [R2] ;  /* 0x0000000002039984 */ /* 0x000fe80000000800 */
[----:B------:R-:W0:Y:S02]  /*0240*/  @!P1 LDS R0, [R0] ;  /* 0x0000000000009984 */ /* 0x000e240000000800 */
[----:B0-----:R-:W-:-:S05]  /*0250*/  @!P1 FADD R3, R0, R3 ;  /* 0x0000000300039221 */ /* 0x001fca0000000000 */
[----:B------:R1:W-:Y:S01]  /*0260*/  @!P1 STS [R2], R3 ;  /* 0x0000000302009388 */ /* 0x0003e20000000800 */
[----:B------:R-:W-:Y:S06]  /*0270*/  BAR.SYNC.DEFER_BLOCKING 0x0 ;  /* 0x0000000000007b1d */ /* 0x000fec0000010000 */
[----:B------:R-:W-:Y:S05]  /*0280*/  BRA.U !UP0, `(.L_x_1) ;  /* 0xfffffffd08c87547 */ /* 0x000fea000b83ffff */
.L_x_0:
[----:B------:R-:W-:Y:S05]  /*0290*/  @P0 EXIT ;  /* 0x000000000000094d */ /* 0x000fea0003800000 */
[----:B------:R-:W2:Y:S01]  /*02a0*/  S2UR UR5, SR_CgaCtaId ;  /* 0x00000000000579c3 */ /* 0x000ea20000008800 */
[----:B------:R-:W-:-:S07]  /*02b0*/  UMOV UR4, 0x400 ;  /* 0x0000040000047882 */ /* 0x000fce0000000000 */
[----:B-1----:R-:W1:Y:S01]  /*02c0*/  LDC.64 R2, c[0x0][0x388] ;  /* 0x0000e200ff027b82 */ /* 0x002e620000000a00 */
[----:B--2---:R-:W-:Y:S01]  /*02d0*/  ULEA UR4, UR5, UR4, 0x18 ;  /* 0x0000000405047291 */ /* 0x004fe2000f8ec0ff */
[----:B-1----:R-:W-:-:S08]  /*02e0*/  IMAD.WIDE.U32 R2, R11, 0x4, R2 ;  /* 0x000000040b027825 */ /* 0x002fd000078e0002 */
[----:B------:R-:W1:Y:S04]  /*02f0*/  LDS R5, [UR4] ;  /* 0x00000004ff057984 */ /* 0x000e680008000800 */
[----:B-1----:R-:W-:Y:S01]  /*0300*/  STG.E desc[UR8][R2.64], R5 ;  /* 0x0000000502007986 */ /* 0x002fe2000c101908 */
[----:B------:R-:W-:Y:S05]  /*0310*/  EXIT ;  /* 0x000000000000794d */ /* 0x000fea0003800000 */
.L_x_2:
[----:B------:R-:W-:-:S00]  /*0320*/  BRA `(.L_x_2) ;  /* 0xfffffffc00fc7947 */ /* 0x000fc0000383ffff */
[----:B------:R-:W-:-:S00]  /*0330*/  NOP ;  /* 0x0000000000007918 */ /* 0x000fc00000000000 */
        /* <DEDUP_REMOVED lines=12> */
.L_x_3:


//--------------------- .nv.shared._Z26gpuReductionLessDivergencePfS_i --------------------------
	.section	.nv.shared._Z26gpuReductionLessDivergencePfS_i,"aw",@nobits
	.sectionflags	@""
	.align	16
	.zero		1024


//--------------------- .nv.shared.reserved.0     --------------------------
	.section	.nv.shared.reserved.0,"aw",@nobits
	.weak		__nv_reservedSMEM_offset_0_alias
	.size		__nv_reservedSMEM_offset_0_alias, 0, 64
	.other		__nv_reservedSMEM_offset_0_alias,@"STO_CUDA_RESERVED_SHARED STV_DEFAULT"
__nv_reservedSMEM_offset_0_alias:
	.zero		0
	.zero		64


//--------------------- .nv.constant0._Z26gpuReductionLessDivergencePfS_i --------------------------
	.section	.nv.constant0._Z26gpuReductionLessDivergencePfS_i,"a",@progbits
	.sectionflags	@""
	.align	4
.nv.constant0._Z26gpuReductionLessDivergencePfS_i:
	.zero		916


//--------------------- SYMBOLS --------------------------

	.type		.nv.reservedSmem.offset0,@object
	.size		.nv.reservedSmem.offset0,0x4
	.type		.nv.reservedSmem.cap,@object
	.size		.nv.reservedSmem.cap,0x4
